//
// Generated by NVIDIA NVVM Compiler
//
// Compiler Build ID: CL-36424714
// Cuda compilation tools, release 13.0, V13.0.88
// Based on NVVM 20.0.0
//

.version 9.0
.target sm_100
.address_size 64

	// .globl	_Z20ThreePhaseScanKernelPfS_S_j
// _ZZ20ThreePhaseScanKernelPfS_S_jE12shared_array has been demoted
// _ZZ16KoggeStoneKernelPfjE12shared_array has been demoted

.visible .entry _Z20ThreePhaseScanKernelPfS_S_j(
	.param .u64 .ptr .align 1 _Z20ThreePhaseScanKernelPfS_S_j_param_0,
	.param .u64 .ptr .align 1 _Z20ThreePhaseScanKernelPfS_S_j_param_1,
	.param .u64 .ptr .align 1 _Z20ThreePhaseScanKernelPfS_S_j_param_2,
	.param .u32 _Z20ThreePhaseScanKernelPfS_S_j_param_3
)
{
	.reg .pred 	%p<17>;
	.reg .b32 	%r<27>;
	.reg .b32 	%f<46>;
	.reg .b64 	%rd<25>;
	// demoted variable
	.shared .align 4 .b8 _ZZ20ThreePhaseScanKernelPfS_S_jE12shared_array[128];
	ld.param.u64 	%rd4, [_Z20ThreePhaseScanKernelPfS_S_j_param_0];
	ld.param.u64 	%rd5, [_Z20ThreePhaseScanKernelPfS_S_j_param_1];
	ld.param.u64 	%rd3, [_Z20ThreePhaseScanKernelPfS_S_j_param_2];
	ld.param.u32 	%r16, [_Z20ThreePhaseScanKernelPfS_S_j_param_3];
	cvta.to.global.u64 	%rd1, %rd4;
	cvta.to.global.u64 	%rd2, %rd5;
	mov.u32 	%r1, %ctaid.x;
	shl.b32 	%r17, %r1, 5;
	mov.u32 	%r2, %ntid.x;
	mov.u32 	%r3, %tid.x;
	add.s32 	%r4, %r17, %r3;
	setp.ge.u32 	%p1, %r4, %r16;
	mov.f32 	%f40, 0f00000000;
	@%p1 bra 	$L__BB0_2;
	mul.wide.u32 	%rd6, %r4, 4;
	add.s64 	%rd7, %rd1, %rd6;
	ld.global.f32 	%f40, [%rd7];
$L__BB0_2:
	shl.b32 	%r18, %r3, 2;
	mov.u32 	%r19, _ZZ20ThreePhaseScanKernelPfS_S_jE12shared_array;
	add.s32 	%r5, %r19, %r18;
	st.shared.f32 	[%r5], %f40;
	add.s32 	%r6, %r4, %r2;
	setp.ge.u32 	%p2, %r6, %r16;
	mov.f32 	%f41, 0f00000000;
	@%p2 bra 	$L__BB0_4;
	mul.wide.u32 	%rd8, %r6, 4;
	add.s64 	%rd9, %rd1, %rd8;
	ld.global.f32 	%f41, [%rd9];
$L__BB0_4:
	shl.b32 	%r7, %r2, 2;
	add.s32 	%r8, %r5, %r7;
	st.shared.f32 	[%r8], %f41;
	add.s32 	%r9, %r6, %r2;
	setp.ge.u32 	%p3, %r9, %r16;
	mov.f32 	%f42, 0f00000000;
	@%p3 bra 	$L__BB0_6;
	mul.wide.u32 	%rd10, %r9, 4;
	add.s64 	%rd11, %rd1, %rd10;
	ld.global.f32 	%f42, [%rd11];
$L__BB0_6:
	add.s32 	%r10, %r8, %r7;
	st.shared.f32 	[%r10], %f42;
	add.s32 	%r11, %r9, %r2;
	setp.ge.u32 	%p4, %r11, %r16;
	mov.f32 	%f43, 0f00000000;
	@%p4 bra 	$L__BB0_8;
	mul.wide.u32 	%rd12, %r11, 4;
	add.s64 	%rd13, %rd1, %rd12;
	ld.global.f32 	%f43, [%rd13];
$L__BB0_8:
	add.s32 	%r12, %r10, %r7;
	st.shared.f32 	[%r12], %f43;
	bar.sync 	0;
	mad.lo.s32 	%r13, %r3, 12, %r5;
	ld.shared.f32 	%f16, [%r13];
	ld.shared.f32 	%f17, [%r13+4];
	add.f32 	%f18, %f16, %f17;
	st.shared.f32 	[%r13+4], %f18;
	ld.shared.f32 	%f19, [%r13+8];
	add.f32 	%f20, %f18, %f19;
	st.shared.f32 	[%r13+8], %f20;
	ld.shared.f32 	%f21, [%r13+12];
	add.f32 	%f22, %f20, %f21;
	st.shared.f32 	[%r13+12], %f22;
	bar.sync 	0;
	setp.lt.u32 	%p5, %r2, 2;
	@%p5 bra 	$L__BB0_15;
	mov.b32 	%r26, 1;
$L__BB0_10:
	setp.lt.u32 	%p6, %r3, %r26;
	@%p6 bra 	$L__BB0_12;
	ld.shared.f32 	%f24, [%r13+12];
	sub.s32 	%r21, %r3, %r26;
	shl.b32 	%r22, %r21, 4;
	add.s32 	%r24, %r19, %r22;
	ld.shared.f32 	%f25, [%r24+12];
	add.f32 	%f45, %f24, %f25;
$L__BB0_12:
	setp.lt.u32 	%p7, %r3, %r26;
	bar.sync 	0;
	@%p7 bra 	$L__BB0_14;
	st.shared.f32 	[%r13+12], %f45;
$L__BB0_14:
	bar.sync 	0;
	shl.b32 	%r26, %r26, 1;
	setp.lt.u32 	%p8, %r26, %r2;
	@%p8 bra 	$L__BB0_10;
$L__BB0_15:
	setp.eq.s32 	%p9, %r3, 0;
	@%p9 bra 	$L__BB0_17;
	ld.shared.f32 	%f26, [%r13+-4];
	ld.shared.f32 	%f27, [%r13];
	add.f32 	%f28, %f26, %f27;
	st.shared.f32 	[%r13], %f28;
$L__BB0_17:
	setp.eq.s32 	%p10, %r3, 0;
	bar.sync 	0;
	@%p10 bra 	$L__BB0_19;
	ld.shared.f32 	%f29, [%r13+-4];
	ld.shared.f32 	%f30, [%r13+4];
	add.f32 	%f31, %f29, %f30;
	st.shared.f32 	[%r13+4], %f31;
$L__BB0_19:
	setp.eq.s32 	%p11, %r3, 0;
	bar.sync 	0;
	@%p11 bra 	$L__BB0_21;
	ld.shared.f32 	%f32, [%r13+-4];
	ld.shared.f32 	%f33, [%r13+8];
	add.f32 	%f34, %f32, %f33;
	st.shared.f32 	[%r13+8], %f34;
$L__BB0_21:
	setp.ge.u32 	%p12, %r4, %r16;
	bar.sync 	0;
	@%p12 bra 	$L__BB0_23;
	ld.shared.f32 	%f35, [%r5];
	mul.wide.u32 	%rd14, %r4, 4;
	add.s64 	%rd15, %rd2, %rd14;
	st.global.f32 	[%rd15], %f35;
$L__BB0_23:
	setp.ge.u32 	%p13, %r6, %r16;
	@%p13 bra 	$L__BB0_25;
	ld.shared.f32 	%f36, [%r8];
	mul.wide.u32 	%rd16, %r6, 4;
	add.s64 	%rd17, %rd2, %rd16;
	st.global.f32 	[%rd17], %f36;
$L__BB0_25:
	setp.ge.u32 	%p14, %r9, %r16;
	@%p14 bra 	$L__BB0_27;
	ld.shared.f32 	%f37, [%r10];
	mul.wide.u32 	%rd18, %r9, 4;
	add.s64 	%rd19, %rd2, %rd18;
	st.global.f32 	[%rd19], %f37;
$L__BB0_27:
	setp.ge.u32 	%p15, %r11, %r16;
	@%p15 bra 	$L__BB0_29;
	ld.shared.f32 	%f38, [%r12];
	mul.wide.u32 	%rd20, %r11, 4;
	add.s64 	%rd21, %rd2, %rd20;
	st.global.f32 	[%rd21], %f38;
$L__BB0_29:
	add.s32 	%r25, %r2, -1;
	setp.ne.s32 	%p16, %r3, %r25;
	@%p16 bra 	$L__BB0_31;
	ld.shared.f32 	%f39, [%r13+12];
	cvta.to.global.u64 	%rd22, %rd3;
	mul.wide.u32 	%rd23, %r1, 4;
	add.s64 	%rd24, %rd22, %rd23;
	st.global.f32 	[%rd24], %f39;
$L__BB0_31:
	ret;

}
	// .globl	_Z16KoggeStoneKernelPfj
.visible .entry _Z16KoggeStoneKernelPfj(
	.param .u64 .ptr .align 1 _Z16KoggeStoneKernelPfj_param_0,
	.param .u32 _Z16KoggeStoneKernelPfj_param_1
)
{
	.reg .pred 	%p<7>;
	.reg .b32 	%r<16>;
	.reg .b32 	%f<11>;
	.reg .b64 	%rd<5>;
	// demoted variable
	.shared .align 4 .b8 _ZZ16KoggeStoneKernelPfjE12shared_array[512];
	ld.param.u64 	%rd2, [_Z16KoggeStoneKernelPfj_param_0];
	ld.param.u32 	%r6, [_Z16KoggeStoneKernelPfj_param_1];
	cvta.to.global.u64 	%rd3, %rd2;
	mov.u32 	%r1, %tid.x;
	setp.ge.u32 	%p1, %r1, %r6;
	mul.wide.u32 	%rd4, %r1, 4;
	add.s64 	%rd1, %rd3, %rd4;
	shl.b32 	%r7, %r1, 2;
	mov.u32 	%r8, _ZZ16KoggeStoneKernelPfjE12shared_array;
	add.s32 	%r2, %r8, %r7;
	@%p1 bra 	$L__BB1_2;
	ld.global.f32 	%f4, [%rd1];
	st.shared.f32 	[%r2], %f4;
	bra.uni 	$L__BB1_3;
$L__BB1_2:
	mov.b32 	%r9, 0;
	st.shared.u32 	[%r2], %r9;
$L__BB1_3:
	mov.u32 	%r3, %ntid.x;
	setp.lt.u32 	%p2, %r3, 2;
	@%p2 bra 	$L__BB1_10;
	mov.b32 	%r15, 1;
$L__BB1_5:
	bar.sync 	0;
	setp.lt.u32 	%p3, %r1, %r15;
	@%p3 bra 	$L__BB1_7;
	ld.shared.f32 	%f6, [%r2];
	sub.s32 	%r11, %r1, %r15;
	shl.b32 	%r12, %r11, 2;
	add.s32 	%r14, %r8, %r12;
	ld.shared.f32 	%f7, [%r14];
	add.f32 	%f10, %f6, %f7;
$L__BB1_7:
	setp.lt.u32 	%p4, %r1, %r15;
	bar.sync 	0;
	@%p4 bra 	$L__BB1_9;
	st.shared.f32 	[%r2], %f10;
$L__BB1_9:
	shl.b32 	%r15, %r15, 1;
	setp.lt.u32 	%p5, %r15, %r3;
	@%p5 bra 	$L__BB1_5;
$L__BB1_10:
	setp.ge.u32 	%p6, %r1, %r6;
	@%p6 bra 	$L__BB1_12;
	ld.shared.f32 	%f8, [%r2];
	st.global.f32 	[%rd1], %f8;
$L__BB1_12:
	ret;

}
	// .globl	_Z23UpdateOutputArrayKernelPfS_j
.visible .entry _Z23UpdateOutputArrayKernelPfS_j(
	.param .u64 .ptr .align 1 _Z23UpdateOutputArrayKernelPfS_j_param_0,
	.param .u64 .ptr .align 1 _Z23UpdateOutputArrayKernelPfS_j_param_1,
	.param .u32 _Z23UpdateOutputArrayKernelPfS_j_param_2
)
{
	.reg .pred 	%p<6>;
	.reg .b32 	%r<11>;
	.reg .b32 	%f<13>;
	.reg .b64 	%rd<9>;

	ld.param.u64 	%rd3, [_Z23UpdateOutputArrayKernelPfS_j_param_0];
	ld.param.u64 	%rd4, [_Z23UpdateOutputArrayKernelPfS_j_param_1];
	ld.param.u32 	%r3, [_Z23UpdateOutputArrayKernelPfS_j_param_2];
	mov.u32 	%r1, %ctaid.x;
	setp.eq.s32 	%p1, %r1, 0;
	@%p1 bra 	$L__BB2_9;
	cvta.to.global.u64 	%rd5, %rd3;
	cvta.to.global.u64 	%rd6, %rd4;
	mov.u32 	%r4, %ntid.x;
	mov.u32 	%r5, %tid.x;
	mad.lo.s32 	%r6, %r1, %r4, %r5;
	shl.b32 	%r2, %r6, 2;
	add.s32 	%r7, %r1, -1;
	mul.wide.u32 	%rd7, %r7, 4;
	add.s64 	%rd1, %rd6, %rd7;
	setp.ge.u32 	%p2, %r2, %r3;
	mul.wide.u32 	%rd8, %r2, 4;
	add.s64 	%rd2, %rd5, %rd8;
	@%p2 bra 	$L__BB2_3;
	ld.global.f32 	%f1, [%rd1];
	ld.global.f32 	%f2, [%rd2];
	add.f32 	%f3, %f1, %f2;
	st.global.f32 	[%rd2], %f3;
$L__BB2_3:
	add.s32 	%r8, %r2, 1;
	setp.ge.u32 	%p3, %r8, %r3;
	@%p3 bra 	$L__BB2_5;
	ld.global.f32 	%f4, [%rd1];
	ld.global.f32 	%f5, [%rd2+4];
	add.f32 	%f6, %f4, %f5;
	st.global.f32 	[%rd2+4], %f6;
$L__BB2_5:
	add.s32 	%r9, %r2, 2;
	setp.ge.u32 	%p4, %r9, %r3;
	@%p4 bra 	$L__BB2_7;
	ld.global.f32 	%f7, [%rd1];
	ld.global.f32 	%f8, [%rd2+8];
	add.f32 	%f9, %f7, %f8;
	st.global.f32 	[%rd2+8], %f9;
$L__BB2_7:
	add.s32 	%r10, %r2, 3;
	setp.ge.u32 	%p5, %r10, %r3;
	@%p5 bra 	$L__BB2_9;
	ld.global.f32 	%f10, [%rd1];
	ld.global.f32 	%f11, [%rd2+12];
	add.f32 	%f12, %f10, %f11;
	st.global.f32 	[%rd2+12], %f12;
$L__BB2_9:
	ret;

}


// ===== COMPILED SASS (sm_100) =====

	.target	sm_100

	.elftype	@"ET_EXEC"


//--------------------- .note.nv.tkinfo           --------------------------
	.section	.note.nv.tkinfo,"",@"SHT_NOTE"
	.sectionflags	@"SHF_NOTE_NV_TKINFO"
	.tkinfo
        /*0018*/ 	.word	0x00000002
        /*0030*/ 	.string	""
        /*0030*/ 	.string	"ptxas"
        /*0030*/ 	.string	"Cuda compilation tools, release 13.0, V13.0.88"
        /*0030*/ 	.string	"Build cuda_13.0.r13.0/compiler.36424714_0"
        /*0030*/ 	.string	"-arch sm_100 -m 64 "



//--------------------- .note.nv.cuinfo           --------------------------
	.section	.note.nv.cuinfo,"",@"SHT_NOTE"
	.sectionflags	@"SHF_NOTE_NV_CUINFO"
        /*0018*/ 	.short	0x0002
        /*001a*/ 	.short	0x0064
        /*001c*/ 	.short	0x0082
	.zero		2


//--------------------- .nv.info                  --------------------------
	.section	.nv.info,"",@"SHT_CUDA_INFO"
	.align	4


	//----- nvinfo : EIATTR_REGCOUNT
	.align		4
        /*0000*/ 	.byte	0x04, 0x2f
        /*0002*/ 	.short	(.L_1 - .L_0)
	.align		4
.L_0:
        /*0004*/ 	.word	index@(_Z20ThreePhaseScanKernelPfS_S_j)
        /*0008*/ 	.word	0x0000001b


	//----- nvinfo : EIATTR_FRAME_SIZE
	.align		4
.L_1:
        /*000c*/ 	.byte	0x04, 0x11
        /*000e*/ 	.short	(.L_3 - .L_2)
	.align		4
.L_2:
        /*0010*/ 	.word	index@(_Z20ThreePhaseScanKernelPfS_S_j)
        /*0014*/ 	.word	0x00000000


	//----- nvinfo : EIATTR_REGCOUNT
	.align		4
.L_3:
        /*0018*/ 	.byte	0x04, 0x2f
        /*001a*/ 	.short	(.L_5 - .L_4)
	.align		4
.L_4:
        /*001c*/ 	.word	index@(_Z16KoggeStoneKernelPfj)
        /*0020*/ 	.word	0x0000000c


	//----- nvinfo : EIATTR_FRAME_SIZE
	.align		4
.L_5:
        /*0024*/ 	.byte	0x04, 0x11
        /*0026*/ 	.short	(.L_7 - .L_6)
	.align		4
.L_6:
        /*0028*/ 	.word	index@(_Z16KoggeStoneKernelPfj)
        /*002c*/ 	.word	0x00000000


	//----- nvinfo : EIATTR_REGCOUNT
	.align		4
.L_7:
        /*0030*/ 	.byte	0x04, 0x2f
        /*0032*/ 	.short	(.L_9 - .L_8)
	.align		4
.L_8:
        /*0034*/ 	.word	index@(_Z23UpdateOutputArrayKernelPfS_j)
        /*0038*/ 	.word	0x0000000c


	//----- nvinfo : EIATTR_FRAME_SIZE
	.align		4
.L_9:
        /*003c*/ 	.byte	0x04, 0x11
        /*003e*/ 	.short	(.L_11 - .L_10)
	.align		4
.L_10:
        /*0040*/ 	.word	index@(_Z23UpdateOutputArrayKernelPfS_j)
        /*0044*/ 	.word	0x00000000


	//----- nvinfo : EIATTR_MIN_STACK_SIZE
	.align		4
.L_11:
        /*0048*/ 	.byte	0x04, 0x12
        /*004a*/ 	.short	(.L_13 - .L_12)
	.align		4
.L_12:
        /*004c*/ 	.word	index@(_Z23UpdateOutputArrayKernelPfS_j)
        /*0050*/ 	.word	0x00000000


	//----- nvinfo : EIATTR_MIN_STACK_SIZE
	.align		4
.L_13:
        /*0054*/ 	.byte	0x04, 0x12
        /*0056*/ 	.short	(.L_15 - .L_14)
	.align		4
.L_14:
        /*0058*/ 	.word	index@(_Z16KoggeStoneKernelPfj)
        /*005c*/ 	.word	0x00000000


	//----- nvinfo : EIATTR_MIN_STACK_SIZE
	.align		4
.L_15:
        /*0060*/ 	.byte	0x04, 0x12
        /*0062*/ 	.short	(.L_17 - .L_16)
	.align		4
.L_16:
        /*0064*/ 	.word	index@(_Z20ThreePhaseScanKernelPfS_S_j)
        /*0068*/ 	.word	0x00000000
.L_17:


//--------------------- .nv.compat                --------------------------
	.section	.nv.compat,"",@"SHT_CUDA_COMPAT_INFO"
	.align	4
        /*0000*/ 	.byte	0x02, 0x09, 0x00, 0x00, 0x02, 0x02, 0x01, 0x00, 0x02, 0x05, 0x05, 0x00, 0x03, 0x07, 0x01, 0x01
        /*0010*/ 	.byte	0x02, 0x03, 0x00, 0x00, 0x02, 0x06, 0x01, 0x00, 0x04, 0x0b, 0x08, 0x00, 0x09, 0x00, 0x00, 0x00
        /*0020*/ 	.byte	0x00, 0x00, 0x00, 0x00


//--------------------- .nv.info._Z23UpdateOutputArrayKernelPfS_j --------------------------
	.section	.nv.info._Z23UpdateOutputArrayKernelPfS_j,"",@"SHT_CUDA_INFO"
	.sectionflags	@""
	.align	4


	//----- nvinfo : EIATTR_CUDA_API_VERSION
	.align		4
        /*0000*/ 	.byte	0x04, 0x37
        /*0002*/ 	.short	(.L_19 - .L_18)
.L_18:
        /*0004*/ 	.word	0x00000082


	//----- nvinfo : EIATTR_KPARAM_INFO
	.align		4
.L_19:
        /*0008*/ 	.byte	0x04, 0x17
        /*000a*/ 	.short	(.L_21 - .L_20)
.L_20:
        /*000c*/ 	.word	0x00000000
        /*0010*/ 	.short	0x0002
        /*0012*/ 	.short	0x0010
        /*0014*/ 	.byte	0x00, 0xf0, 0x11, 0x00


	//----- nvinfo : EIATTR_KPARAM_INFO
	.align		4
.L_21:
        /*0018*/ 	.byte	0x04, 0x17
        /*001a*/ 	.short	(.L_23 - .L_22)
.L_22:
        /*001c*/ 	.word	0x00000000
        /*0020*/ 	.short	0x0001
        /*0022*/ 	.short	0x0008
        /*0024*/ 	.byte	0x00, 0xf5, 0x21, 0x00


	//----- nvinfo : EIATTR_KPARAM_INFO
	.align		4
.L_23:
        /*0028*/ 	.byte	0x04, 0x17
        /*002a*/ 	.short	(.L_25 - .L_24)
.L_24:
        /*002c*/ 	.word	0x00000000
        /*0030*/ 	.short	0x0000
        /*0032*/ 	.short	0x0000
        /*0034*/ 	.byte	0x00, 0xf5, 0x21, 0x00


	//----- nvinfo : EIATTR_SPARSE_MMA_MASK
	.align		4
.L_25:
        /*0038*/ 	.byte	0x03, 0x50
        /*003a*/ 	.short	0x0000


	//----- nvinfo : EIATTR_MAXREG_COUNT
	.align		4
        /*003c*/ 	.byte	0x03, 0x1b
        /*003e*/ 	.short	0x00ff


	//----- nvinfo : EIATTR_MERCURY_ISA_VERSION
	.align		4
        /*0040*/ 	.byte	0x03, 0x5f
        /*0042*/ 	.short	0x0101


	//----- nvinfo : EIATTR_VRC_CTA_INIT_COUNT
	.align		4
        /*0044*/ 	.byte	0x02, 0x4a
	.zero		1
	.zero		1


	//----- nvinfo : EIATTR_EXIT_INSTR_OFFSETS
	.align		4
        /*0048*/ 	.byte	0x04, 0x1c
        /*004a*/ 	.short	(.L_27 - .L_26)


	//   ....[0]....
.L_26:
        /*004c*/ 	.word	0x00000030


	//   ....[1]....
        /*0050*/ 	.word	0x000002b0


	//   ....[2]....
        /*0054*/ 	.word	0x00000300


	//----- nvinfo : EIATTR_CRS_STACK_SIZE
	.align		4
.L_27:
        /*0058*/ 	.byte	0x04, 0x1e
        /*005a*/ 	.short	(.L_29 - .L_28)
.L_28:
        /*005c*/ 	.word	0x00000000


	//----- nvinfo : EIATTR_CBANK_PARAM_SIZE
	.align		4
.L_29:
        /*0060*/ 	.byte	0x03, 0x19
        /*0062*/ 	.short	0x0014


	//----- nvinfo : EIATTR_PARAM_CBANK
	.align		4
        /*0064*/ 	.byte	0x04, 0x0a
        /*0066*/ 	.short	(.L_31 - .L_30)
	.align		4
.L_30:
        /*0068*/ 	.word	index@(.nv.constant0._Z23UpdateOutputArrayKernelPfS_j)
        /*006c*/ 	.short	0x0380
        /*006e*/ 	.short	0x0014


	//----- nvinfo : EIATTR_SW_WAR
	.align		4
.L_31:
        /*0070*/ 	.byte	0x04, 0x36
        /*0072*/ 	.short	(.L_33 - .L_32)
.L_32:
        /*0074*/ 	.word	0x00000008
.L_33:


//--------------------- .nv.info._Z16KoggeStoneKernelPfj --------------------------
	.section	.nv.info._Z16KoggeStoneKernelPfj,"",@"SHT_CUDA_INFO"
	.sectionflags	@""
	.align	4


	//----- nvinfo : EIATTR_CUDA_API_VERSION
	.align		4
        /*0000*/ 	.byte	0x04, 0x37
        /*0002*/ 	.short	(.L_35 - .L_34)
.L_34:
        /*0004*/ 	.word	0x00000082


	//----- nvinfo : EIATTR_KPARAM_INFO
	.align		4
.L_35:
        /*0008*/ 	.byte	0x04, 0x17
        /*000a*/ 	.short	(.L_37 - .L_36)
.L_36:
        /*000c*/ 	.word	0x00000000
        /*0010*/ 	.short	0x0001
        /*0012*/ 	.short	0x0008
        /*0014*/ 	.byte	0x00, 0xf0, 0x11, 0x00


	//----- nvinfo : EIATTR_KPARAM_INFO
	.align		4
.L_37:
        /*0018*/ 	.byte	0x04, 0x17
        /*001a*/ 	.short	(.L_39 - .L_38)
.L_38:
        /*001c*/ 	.word	0x00000000
        /*0020*/ 	.short	0x0000
        /*0022*/ 	.short	0x0000
        /*0024*/ 	.byte	0x00, 0xf5, 0x21, 0x00


	//----- nvinfo : EIATTR_SPARSE_MMA_MASK
	.align		4
.L_39:
        /*0028*/ 	.byte	0x03, 0x50
        /*002a*/ 	.short	0x0000


	//----- nvinfo : EIATTR_MAXREG_COUNT
	.align		4
        /*002c*/ 	.byte	0x03, 0x1b
        /*002e*/ 	.short	0x00ff


	//----- nvinfo : EIATTR_NUM_BARRIERS
	.align		4
        /*0030*/ 	.byte	0x02, 0x4c
        /*0032*/ 	.byte	0x01
	.zero		1


	//----- nvinfo : EIATTR_MERCURY_ISA_VERSION
	.align		4
        /*0034*/ 	.byte	0x03, 0x5f
        /*0036*/ 	.short	0x0101


	//----- nvinfo : EIATTR_VRC_CTA_INIT_COUNT
	.align		4
        /*0038*/ 	.byte	0x02, 0x4a
	.zero		1
	.zero		1


	//----- nvinfo : EIATTR_EXIT_INSTR_OFFSETS
	.align		4
        /*003c*/ 	.byte	0x04, 0x1c
        /*003e*/ 	.short	(.L_41 - .L_40)


	//   ....[0]....
.L_40:
        /*0040*/ 	.word	0x00000200


	//   ....[1]....
        /*0044*/ 	.word	0x00000230


	//----- nvinfo : EIATTR_CBANK_PARAM_SIZE
	.align		4
.L_41:
        /*0048*/ 	.byte	0x03, 0x19
        /*004a*/ 	.short	0x000c


	//----- nvinfo : EIATTR_PARAM_CBANK
	.align		4
        /*004c*/ 	.byte	0x04, 0x0a
        /*004e*/ 	.short	(.L_43 - .L_42)
	.align		4
.L_42:
        /*0050*/ 	.word	index@(.nv.constant0._Z16KoggeStoneKernelPfj)
        /*0054*/ 	.short	0x0380
        /*0056*/ 	.short	0x000c


	//----- nvinfo : EIATTR_SW_WAR
	.align		4
.L_43:
        /*0058*/ 	.byte	0x04, 0x36
        /*005a*/ 	.short	(.L_45 - .L_44)
.L_44:
        /*005c*/ 	.word	0x00000008
.L_45:


//--------------------- .nv.info._Z20ThreePhaseScanKernelPfS_S_j --------------------------
	.section	.nv.info._Z20ThreePhaseScanKernelPfS_S_j,"",@"SHT_CUDA_INFO"
	.sectionflags	@""
	.align	4


	//----- nvinfo : EIATTR_CUDA_API_VERSION
	.align		4
        /*0000*/ 	.byte	0x04, 0x37
        /*0002*/ 	.short	(.L_47 - .L_46)
.L_46:
        /*0004*/ 	.word	0x00000082


	//----- nvinfo : EIATTR_KPARAM_INFO
	.align		4
.L_47:
        /*0008*/ 	.byte	0x04, 0x17
        /*000a*/ 	.short	(.L_49 - .L_48)
.L_48:
        /*000c*/ 	.word	0x00000000
        /*0010*/ 	.short	0x0003
        /*0012*/ 	.short	0x0018
        /*0014*/ 	.byte	0x00, 0xf0, 0x11, 0x00


	//----- nvinfo : EIATTR_KPARAM_INFO
	.align		4
.L_49:
        /*0018*/ 	.byte	0x04, 0x17
        /*001a*/ 	.short	(.L_51 - .L_50)
.L_50:
        /*001c*/ 	.word	0x00000000
        /*0020*/ 	.short	0x0002
        /*0022*/ 	.short	0x0010
        /*0024*/ 	.byte	0x00, 0xf5, 0x21, 0x00


	//----- nvinfo : EIATTR_KPARAM_INFO
	.align		4
.L_51:
        /*0028*/ 	.byte	0x04, 0x17
        /*002a*/ 	.short	(.L_53 - .L_52)
.L_52:
        /*002c*/ 	.word	0x00000000
        /*0030*/ 	.short	0x0001
        /*0032*/ 	.short	0x0008
        /*0034*/ 	.byte	0x00, 0xf5, 0x21, 0x00


	//----- nvinfo : EIATTR_KPARAM_INFO
	.align		4
.L_53:
        /*0038*/ 	.byte	0x04, 0x17
        /*003a*/ 	.short	(.L_55 - .L_54)
.L_54:
        /*003c*/ 	.word	0x00000000
        /*0040*/ 	.short	0x0000
        /*0042*/ 	.short	0x0000
        /*0044*/ 	.byte	0x00, 0xf5, 0x21, 0x00


	//----- nvinfo : EIATTR_SPARSE_MMA_MASK
	.align		4
.L_55:
        /*0048*/ 	.byte	0x03, 0x50
        /*004a*/ 	.short	0x0000


	//----- nvinfo : EIATTR_MAXREG_COUNT
	.align		4
        /*004c*/ 	.byte	0x03, 0x1b
        /*004e*/ 	.short	0x00ff


	//----- nvinfo : EIATTR_NUM_BARRIERS
	.align		4
        /*0050*/ 	.byte	0x02, 0x4c
        /*0052*/ 	.byte	0x01
	.zero		1


	//----- nvinfo : EIATTR_MERCURY_ISA_VERSION
	.align		4
        /*0054*/ 	.byte	0x03, 0x5f
        /*0056*/ 	.short	0x0101


	//----- nvinfo : EIATTR_VRC_CTA_INIT_COUNT
	.align		4
        /*0058*/ 	.byte	0x02, 0x4a
	.zero		1
	.zero		1


	//----- nvinfo : EIATTR_EXIT_INSTR_OFFSETS
	.align		4
        /*005c*/ 	.byte	0x04, 0x1c
        /*005e*/ 	.short	(.L_57 - .L_56)


	//   ....[0]....
.L_56:
        /*0060*/ 	.word	0x000006c0


	//   ....[1]....
        /*0064*/ 	.word	0x00000710


	//----- nvinfo : EIATTR_CBANK_PARAM_SIZE
	.align		4
.L_57:
        /*0068*/ 	.byte	0x03, 0x19
        /*006a*/ 	.short	0x001c


	//----- nvinfo : EIATTR_PARAM_CBANK
	.align		4
        /*006c*/ 	.byte	0x04, 0x0a
        /*006e*/ 	.short	(.L_59 - .L_58)
	.align		4
.L_58:
        /*0070*/ 	.word	index@(.nv.constant0._Z20ThreePhaseScanKernelPfS_S_j)
        /*0074*/ 	.short	0x0380
        /*0076*/ 	.short	0x001c


	//----- nvinfo : EIATTR_SW_WAR
	.align		4
.L_59:
        /*0078*/ 	.byte	0x04, 0x36
        /*007a*/ 	.short	(.L_61 - .L_60)
.L_60:
        /*007c*/ 	.word	0x00000008
.L_61:


//--------------------- .nv.callgraph             --------------------------
	.section	.nv.callgraph,"",@"SHT_CUDA_CALLGRAPH"
	.align	4
	.sectionentsize	8
	.align		4
        /*0000*/ 	.word	0x00000000
	.align		4
        /*0004*/ 	.word	0xffffffff
	.align		4
        /*0008*/ 	.word	0x00000000
	.align		4
        /*000c*/ 	.word	0xfffffffe
	.align		4
        /*0010*/ 	.word	0x00000000
	.align		4
        /*0014*/ 	.word	0xfffffffd
	.align		4
        /*0018*/ 	.word	0x00000000
	.align		4
        /*001c*/ 	.word	0xfffffffc


//--------------------- .text._Z23UpdateOutputArrayKernelPfS_j --------------------------
	.section	.text._Z23UpdateOutputArrayKernelPfS_j,"ax",@progbits
	.align	128
        .global         _Z23UpdateOutputArrayKernelPfS_j
        .type           _Z23UpdateOutputArrayKernelPfS_j,@function
        .size           _Z23UpdateOutputArrayKernelPfS_j,(.L_x_13 - _Z23UpdateOutputArrayKernelPfS_j)
        .other          _Z23UpdateOutputArrayKernelPfS_j,@"STO_CUDA_ENTRY STV_DEFAULT"
_Z23UpdateOutputArrayKernelPfS_j:
.text._Z23UpdateOutputArrayKernelPfS_j:
[----:B------:R-:W-:Y:S01]  /*0000*/  LDC R1, c[0x0][0x37c] ;  /* 0x0000df00ff017b82 */ /* 0x000fe20000000800 */
[----:B------:R-:W0:Y:S02]  /*0010*/  S2R R9, SR_CTAID.X ;  /* 0x0000000000097919 */ /* 0x000e240000002500 */
[----:B0-----:R-:W-:-:S13]  /*0020*/  ISETP.NE.AND P0, PT, R9, RZ, PT ;  /* 0x000000ff0900720c */ /* 0x001fda0003f05270 */
[----:B------:R-:W-:Y:S05]  /*0030*/  @!P0 EXIT ;  /* 0x000000000000894d */ /* 0x000fea0003800000 */
[----:B------:R-:W0:Y:S01]  /*0040*/  S2R R0, SR_TID.X ;  /* 0x0000000000007919 */ /* 0x000e220000002100 */
[----:B------:R-:W0:Y:S01]  /*0050*/  LDCU UR4, c[0x0][0x360] ;  /* 0x00006c00ff0477ac */ /* 0x000e220008000800 */
[----:B------:R-:W1:Y:S01]  /*0060*/  LDC.64 R2, c[0x0][0x388] ;  /* 0x0000e200ff027b82 */ /* 0x000e620000000a00 */
[----:B------:R-:W-:Y:S01]  /*0070*/  BSSY.RECONVERGENT B0, `(.L_x_0) ;  /* 0x0000015000007945 */ /* 0x000fe20003800200 */
[----:B------:R-:W2:Y:S06]  /*0080*/  LDCU UR6, c[0x0][0x390] ;  /* 0x00007200ff0677ac */ /* 0x000eac0008000800 */
[----:B------:R-:W3:Y:S01]  /*0090*/  LDC.64 R4, c[0x0][0x380] ;  /* 0x0000e000ff047b82 */ /* 0x000ee20000000a00 */
[C---:B0-----:R-:W-:Y:S01]  /*00a0*/  IMAD R0, R9.reuse, UR4, R0 ;  /* 0x0000000409007c24 */ /* 0x041fe2000f8e0200 */
[----:B------:R-:W-:Y:S01]  /*00b0*/  IADD3 R9, PT, PT, R9, -0x1, RZ ;  /* 0xffffffff09097810 */ /* 0x000fe20007ffe0ff */
[----:B------:R-:W0:Y:S03]  /*00c0*/  LDCU.64 UR4, c[0x0][0x358] ;  /* 0x00006b00ff0477ac */ /* 0x000e260008000a00 */
[----:B------:R-:W-:Y:S01]  /*00d0*/  SHF.L.U32 R7, R0, 0x2, RZ ;  /* 0x0000000200077819 */ /* 0x000fe200000006ff */
[----:B-1----:R-:W-:-:S03]  /*00e0*/  IMAD.WIDE.U32 R2, R9, 0x4, R2 ;  /* 0x0000000409027825 */ /* 0x002fc600078e0002 */
[C---:B--2---:R-:W-:Y:S01]  /*00f0*/  ISETP.GE.U32.AND P0, PT, R7.reuse, UR6, PT ;  /* 0x0000000607007c0c */ /* 0x044fe2000bf06070 */
[C---:B---3--:R-:W-:Y:S01]  /*0100*/  IMAD.WIDE.U32 R4, R7.reuse, 0x4, R4 ;  /* 0x0000000407047825 */ /* 0x048fe200078e0004 */
[C---:B------:R-:W-:Y:S02]  /*0110*/  IADD3 R0, PT, PT, R7.reuse, 0x1, RZ ;  /* 0x0000000107007810 */ /* 0x040fe40007ffe0ff */
[C---:B------:R-:W-:Y:S02]  /*0120*/  IADD3 R6, PT, PT, R7.reuse, 0x2, RZ ;  /* 0x0000000207067810 */ /* 0x040fe40007ffe0ff */
[----:B------:R-:W-:Y:S02]  /*0130*/  IADD3 R8, PT, PT, R7, 0x3, RZ ;  /* 0x0000000307087810 */ /* 0x000fe40007ffe0ff */
[----:B------:R-:W-:Y:S02]  /*0140*/  ISETP.GE.U32.AND P1, PT, R0, UR6, PT ;  /* 0x0000000600007c0c */ /* 0x000fe4000bf26070 */
[----:B------:R-:W-:-:S02]  /*0150*/  ISETP.GE.U32.AND P2, PT, R6, UR6, PT ;  /* 0x0000000606007c0c */ /* 0x000fc4000bf46070 */
[----:B------:R-:W-:Y:S01]  /*0160*/  ISETP.GE.U32.AND P3, PT, R8, UR6, PT ;  /* 0x0000000608007c0c */ /* 0x000fe2000bf66070 */
[----:B0-----:R-:W-:-:S12]  /*0170*/  @P0 BRA `(.L_x_1) ;  /* 0x0000000000100947 */ /* 0x001fd80003800000 */
[----:B------:R-:W2:Y:S04]  /*0180*/  LDG.E R0, desc[UR4][R2.64] ;  /* 0x0000000402007981 */ /* 0x000ea8000c1e1900 */
[----:B------:R-:W2:Y:S02]  /*0190*/  LDG.E R7, desc[UR4][R4.64] ;  /* 0x0000000404077981 */ /* 0x000ea4000c1e1900 */
[----:B--2---:R-:W-:-:S05]  /*01a0*/  FADD R7, R0, R7 ;  /* 0x0000000700077221 */ /* 0x004fca0000000000 */
[----:B------:R0:W-:Y:S02]  /*01b0*/  STG.E desc[UR4][R4.64], R7 ;  /* 0x0000000704007986 */ /* 0x0001e4000c101904 */
.L_x_1:
[----:B------:R-:W-:Y:S05]  /*01c0*/  BSYNC.RECONVERGENT B0 ;  /* 0x0000000000007941 */ /* 0x000fea0003800200 */
.L_x_0:
[----:B------:R-:W-:Y:S04]  /*01d0*/  BSSY.RECONVERGENT B0, `(.L_x_2) ;  /* 0x0000006000007945 */ /* 0x000fe80003800200 */
[----:B------:R-:W-:Y:S05]  /*01e0*/  @P1 BRA `(.L_x_3) ;  /* 0x0000000000101947 */ /* 0x000fea0003800000 */
[----:B------:R-:W2:Y:S04]  /*01f0*/  LDG.E R0, desc[UR4][R2.64] ;  /* 0x0000000402007981 */ /* 0x000ea8000c1e1900 */
[----:B0-----:R-:W2:Y:S02]  /*0200*/  LDG.E R7, desc[UR4][R4.64+0x4] ;  /* 0x0000040404077981 */ /* 0x001ea4000c1e1900 */
[----:B--2---:R-:W-:-:S05]  /*0210*/  FADD R7, R0, R7 ;  /* 0x0000000700077221 */ /* 0x004fca0000000000 */
[----:B------:R1:W-:Y:S02]  /*0220*/  STG.E desc[UR4][R4.64+0x4], R7 ;  /* 0x0000040704007986 */ /* 0x0003e4000c101904 */
.L_x_3:
[----:B------:R-:W-:Y:S05]  /*0230*/  BSYNC.RECONVERGENT B0 ;  /* 0x0000000000007941 */ /* 0x000fea0003800200 */
.L_x_2:
[----:B------:R-:W-:Y:S04]  /*0240*/  BSSY.RECONVERGENT B0, `(.L_x_4) ;  /* 0x0000006000007945 */ /* 0x000fe80003800200 */
[----:B------:R-:W-:Y:S05]  /*0250*/  @P2 BRA `(.L_x_5) ;  /* 0x0000000000102947 */ /* 0x000fea0003800000 */
[----:B------:R-:W2:Y:S04]  /*0260*/  LDG.E R0, desc[UR4][R2.64] ;  /* 0x0000000402007981 */ /* 0x000ea8000c1e1900 */
[----:B01----:R-:W2:Y:S02]  /*0270*/  LDG.E R7, desc[UR4][R4.64+0x8] ;  /* 0x0000080404077981 */ /* 0x003ea4000c1e1900 */
[----:B--2---:R-:W-:-:S05]  /*0280*/  FADD R7, R0, R7 ;  /* 0x0000000700077221 */ /* 0x004fca0000000000 */
[----:B------:R2:W-:Y:S02]  /*0290*/  STG.E desc[UR4][R4.64+0x8], R7 ;  /* 0x0000080704007986 */ /* 0x0005e4000c101904 */
.L_x_5:
[----:B------:R-:W-:Y:S05]  /*02a0*/  BSYNC.RECONVERGENT B0 ;  /* 0x0000000000007941 */ /* 0x000fea0003800200 */
.L_x_4:
[----:B------:R-:W-:Y:S05]  /*02b0*/  @P3 EXIT ;  /* 0x000000000000394d */ /* 0x000fea0003800000 */
[----:B------:R-:W3:Y:S04]  /*02c0*/  LDG.E R2, desc[UR4][R2.64] ;  /* 0x0000000402027981 */ /* 0x000ee8000c1e1900 */
[----:B012---:R-:W3:Y:S02]  /*02d0*/  LDG.E R7, desc[UR4][R4.64+0xc] ;  /* 0x00000c0404077981 */ /* 0x007ee4000c1e1900 */
[----:B---3--:R-:W-:-:S05]  /*02e0*/  FADD R7, R2, R7 ;  /* 0x0000000702077221 */ /* 0x008fca0000000000 */
[----:B------:R-:W-:Y:S01]  /*02f0*/  STG.E desc[UR4][R4.64+0xc], R7 ;  /* 0x00000c0704007986 */ /* 0x000fe2000c101904 */
[----:B------:R-:W-:Y:S05]  /*0300*/  EXIT ;  /* 0x000000000000794d */ /* 0x000fea0003800000 */
.L_x_6:
[----:B------:R-:W-:-:S00]  /*0310*/  BRA `(.L_x_6) ;  /* 0xfffffffc00fc7947 */ /* 0x000fc0000383ffff */
[----:B------:R-:W-:-:S00]  /*0320*/  NOP ;  /* 0x0000000000007918 */ /* 0x000fc00000000000 */
        /* <DEDUP_REMOVED lines=13> */
.L_x_13:


//--------------------- .text._Z16KoggeStoneKernelPfj --------------------------
	.section	.text._Z16KoggeStoneKernelPfj,"ax",@progbits
	.align	128
        .global         _Z16KoggeStoneKernelPfj
        .type           _Z16KoggeStoneKernelPfj,@function
        .size           _Z16KoggeStoneKernelPfj,(.L_x_14 - _Z16KoggeStoneKernelPfj)
        .other          _Z16KoggeStoneKernelPfj,@"STO_CUDA_ENTRY STV_DEFAULT"
_Z16KoggeStoneKernelPfj:
.text._Z16KoggeStoneKernelPfj:
[----:B------:R-:W-:Y:S01]  /*0000*/  LDC R1, c[0x0][0x37c] ;  /* 0x0000df00ff017b82 */ /* 0x000fe20000000800 */
[----:B------:R-:W0:Y:S01]  /*0010*/  S2R R9, SR_TID.X ;  /* 0x0000000000097919 */ /* 0x000e220000002100 */
[----:B------:R-:W0:Y:S06]  /*0020*/  LDCU UR4, c[0x0][0x388] ;  /* 0x00007100ff0477ac */ /* 0x000e2c0008000800 */
[----:B------:R-:W1:Y:S01]  /*0030*/  LDC.64 R2, c[0x0][0x380] ;  /* 0x0000e000ff027b82 */ /* 0x000e620000000a00 */
[----:B------:R-:W2:Y:S01]  /*0040*/  LDCU.64 UR6, c[0x0][0x358] ;  /* 0x00006b00ff0677ac */ /* 0x000ea20008000a00 */
[C---:B0-----:R-:W-:Y:S01]  /*0050*/  ISETP.GE.U32.AND P0, PT, R9.reuse, UR4, PT ;  /* 0x0000000409007c0c */ /* 0x041fe2000bf06070 */
[----:B-1----:R-:W-:-:S12]  /*0060*/  IMAD.WIDE.U32 R2, R9, 0x4, R2 ;  /* 0x0000000409027825 */ /* 0x002fd800078e0002 */
[----:B--2---:R-:W2:Y:S01]  /*0070*/  @!P0 LDG.E R5, desc[UR6][R2.64] ;  /* 0x0000000602058981 */ /* 0x004ea2000c1e1900 */
[----:B------:R-:W0:Y:S01]  /*0080*/  S2UR UR5, SR_CgaCtaId ;  /* 0x00000000000579c3 */ /* 0x000e220000008800 */
[----:B------:R-:W-:Y:S01]  /*0090*/  UMOV UR4, 0x400 ;  /* 0x0000040000047882 */ /* 0x000fe20000000000 */
[----:B------:R-:W1:Y:S02]  /*00a0*/  LDCU UR8, c[0x0][0x360] ;  /* 0x00006c00ff0877ac */ /* 0x000e640008000800 */
[----:B-1----:R-:W-:Y:S02]  /*00b0*/  UISETP.GE.U32.AND UP0, UPT, UR8, 0x2, UPT ;  /* 0x000000020800788c */ /* 0x002fe4000bf06070 */
[----:B0-----:R-:W-:-:S06]  /*00c0*/  ULEA UR4, UR5, UR4, 0x18 ;  /* 0x0000000405047291 */ /* 0x001fcc000f8ec0ff */
[----:B------:R-:W-:-:S05]  /*00d0*/  LEA R0, R9, UR4, 0x2 ;  /* 0x0000000409007c11 */ /* 0x000fca000f8e10ff */
[----:B--2---:R0:W-:Y:S04]  /*00e0*/  @!P0 STS [R0], R5 ;  /* 0x0000000500008388 */ /* 0x0041e80000000800 */
[----:B------:R0:W-:Y:S01]  /*00f0*/  @P0 STS [R0], RZ ;  /* 0x000000ff00000388 */ /* 0x0001e20000000800 */
[----:B------:R-:W-:Y:S05]  /*0100*/  BRA.U !UP0, `(.L_x_7) ;  /* 0x0000000108347547 */ /* 0x000fea000b800000 */
[----:B------:R-:W-:-:S05]  /*0110*/  UMOV UR5, 0x1 ;  /* 0x0000000100057882 */ /* 0x000fca0000000000 */
.L_x_8:
[----:B------:R-:W-:Y:S01]  /*0120*/  BAR.SYNC.DEFER_BLOCKING 0x0 ;  /* 0x0000000000007b1d */ /* 0x000fe20000010000 */
[----:B------:R-:W-:-:S13]  /*0130*/  ISETP.GE.U32.AND P0, PT, R9, UR5, PT ;  /* 0x0000000509007c0c */ /* 0x000fda000bf06070 */
[----:B------:R-:W-:Y:S01]  /*0140*/  @P0 VIADD R4, R9, -UR5 ;  /* 0x8000000509040c36 */ /* 0x000fe20008000000 */
[----:B------:R-:W-:-:S04]  /*0150*/  USHF.L.U32 UR5, UR5, 0x1, URZ ;  /* 0x0000000105057899 */ /* 0x000fc800080006ff */
[----:B0-----:R-:W-:Y:S01]  /*0160*/  @P0 LEA R5, R4, UR4, 0x2 ;  /* 0x0000000404050c11 */ /* 0x001fe2000f8e10ff */
[----:B------:R-:W-:Y:S01]  /*0170*/  UISETP.GE.U32.AND UP0, UPT, UR5, UR8, UPT ;  /* 0x000000080500728c */ /* 0x000fe2000bf06070 */
[----:B------:R-:W-:Y:S04]  /*0180*/  @P0 LDS R4, [R0] ;  /* 0x0000000000040984 */ /* 0x000fe80000000800 */
[----:B------:R-:W0:Y:S02]  /*0190*/  @P0 LDS R5, [R5] ;  /* 0x0000000005050984 */ /* 0x000e240000000800 */
[----:B01----:R-:W-:Y:S01]  /*01a0*/  @P0 FADD R7, R4, R5 ;  /* 0x0000000504070221 */ /* 0x003fe20000000000 */
[----:B------:R-:W-:Y:S06]  /*01b0*/  BAR.SYNC.DEFER_BLOCKING 0x0 ;  /* 0x0000000000007b1d */ /* 0x000fec0000010000 */
[----:B------:R1:W-:Y:S01]  /*01c0*/  @P0 STS [R0], R7 ;  /* 0x0000000700000388 */ /* 0x0003e20000000800 */
[----:B------:R-:W-:Y:S05]  /*01d0*/  BRA.U !UP0, `(.L_x_8) ;  /* 0xfffffffd08d07547 */ /* 0x000fea000b83ffff */
.L_x_7:
[----:B------:R-:W2:Y:S02]  /*01e0*/  LDCU UR4, c[0x0][0x388] ;  /* 0x00007100ff0477ac */ /* 0x000ea40008000800 */
[----:B--2---:R-:W-:-:S13]  /*01f0*/  ISETP.GE.U32.AND P0, PT, R9, UR4, PT ;  /* 0x0000000409007c0c */ /* 0x004fda000bf06070 */
[----:B------:R-:W-:Y:S05]  /*0200*/  @P0 EXIT ;  /* 0x000000000000094d */ /* 0x000fea0003800000 */
[----:B0-----:R-:W0:Y:S04]  /*0210*/  LDS R5, [R0] ;  /* 0x0000000000057984 */ /* 0x001e280000000800 */
[----:B0-----:R-:W-:Y:S01]  /*0220*/  STG.E desc[UR6][R2.64], R5 ;  /* 0x0000000502007986 */ /* 0x001fe2000c101906 */
[----:B------:R-:W-:Y:S05]  /*0230*/  EXIT ;  /* 0x000000000000794d */ /* 0x000fea0003800000 */
.L_x_9:
        /* <DEDUP_REMOVED lines=12> */
.L_x_14:


//--------------------- .text._Z20ThreePhaseScanKernelPfS_S_j --------------------------
	.section	.text._Z20ThreePhaseScanKernelPfS_S_j,"ax",@progbits
	.align	128
        .global         _Z20ThreePhaseScanKernelPfS_S_j
        .type           _Z20ThreePhaseScanKernelPfS_S_j,@function
        .size           _Z20ThreePhaseScanKernelPfS_S_j,(.L_x_15 - _Z20ThreePhaseScanKernelPfS_S_j)
        .other          _Z20ThreePhaseScanKernelPfS_S_j,@"STO_CUDA_ENTRY STV_DEFAULT"
_Z20ThreePhaseScanKernelPfS_S_j:
.text._Z20ThreePhaseScanKernelPfS_S_j:
[----:B------:R-:W-:Y:S01]  /*0000*/  LDC R1, c[0x0][0x37c] ;  /* 0x0000df00ff017b82 */ /* 0x000fe20000000800 */
[----:B------:R-:W0:Y:S07]  /*0010*/  S2R R0, SR_CTAID.X ;  /* 0x0000000000007919 */ /* 0x000e2e0000002500 */
[----:B------:R-:W1:Y:S01]  /*0020*/  LDC R17, c[0x0][0x360] ;  /* 0x0000d800ff117b82 */ /* 0x000e620000000800 */
[----:B------:R-:W2:Y:S01]  /*0030*/  LDCU UR4, c[0x0][0x398] ;  /* 0x00007300ff0477ac */ /* 0x000ea20008000800 */
[----:B------:R-:W-:Y:S01]  /*0040*/  HFMA2 R20, -RZ, RZ, 0, 0 ;  /* 0x00000000ff147431 */ /* 0x000fe200000001ff */
[----:B------:R-:W0:Y:S01]  /*0050*/  S2R R15, SR_TID.X ;  /* 0x00000000000f7919 */ /* 0x000e220000002100 */
[----:B------:R-:W-:Y:S01]  /*0060*/  IMAD.MOV.U32 R14, RZ, RZ, RZ ;  /* 0x000000ffff0e7224 */ /* 0x000fe200078e00ff */
[----:B------:R-:W3:Y:S01]  /*0070*/  LDCU.64 UR6, c[0x0][0x358] ;  /* 0x00006b00ff0677ac */ /* 0x000ee20008000a00 */
[----:B------:R-:W-:Y:S01]  /*0080*/  MOV R16, RZ ;  /* 0x000000ff00107202 */ /* 0x000fe20000000f00 */
[----:B------:R-:W-:Y:S01]  /*0090*/  IMAD.MOV.U32 R18, RZ, RZ, RZ ;  /* 0x000000ffff127224 */ /* 0x000fe200078e00ff */
[----:B0-----:R-:W-:-:S04]  /*00a0*/  LEA R12, R0, R15, 0x5 ;  /* 0x0000000f000c7211 */ /* 0x001fc800078e28ff */
[C---:B--2---:R-:W-:Y:S01]  /*00b0*/  ISETP.GE.U32.AND P0, PT, R12.reuse, UR4, PT ;  /* 0x000000040c007c0c */ /* 0x044fe2000bf06070 */
[----:B-1----:R-:W-:-:S05]  /*00c0*/  IMAD.IADD R10, R12, 0x1, R17 ;  /* 0x000000010c0a7824 */ /* 0x002fca00078e0211 */
[C---:B------:R-:W-:Y:S02]  /*00d0*/  IADD3 R13, PT, PT, R10.reuse, R17, RZ ;  /* 0x000000110a0d7210 */ /* 0x040fe40007ffe0ff */
[----:B------:R-:W-:Y:S02]  /*00e0*/  ISETP.GE.U32.AND P1, PT, R10, UR4, PT ;  /* 0x000000040a007c0c */ /* 0x000fe4000bf26070 */
[C---:B------:R-:W-:Y:S01]  /*00f0*/  ISETP.GE.U32.AND P2, PT, R13.reuse, UR4, PT ;  /* 0x000000040d007c0c */ /* 0x040fe2000bf46070 */
[----:B------:R-:W-:Y:S02]  /*0100*/  IMAD.IADD R11, R13, 0x1, R17 ;  /* 0x000000010d0b7824 */ /* 0x000fe400078e0211 */
[----:B------:R-:W0:Y:S03]  /*0110*/  @!P0 LDC.64 R2, c[0x0][0x380] ;  /* 0x0000e000ff028b82 */ /* 0x000e260000000a00 */
[----:B------:R-:W-:-:S05]  /*0120*/  ISETP.GE.U32.AND P3, PT, R11, UR4, PT ;  /* 0x000000040b007c0c */ /* 0x000fca000bf66070 */
[----:B------:R-:W1:Y:S08]  /*0130*/  @!P1 LDC.64 R6, c[0x0][0x380] ;  /* 0x0000e000ff069b82 */ /* 0x000e700000000a00 */
[----:B------:R-:W2:Y:S08]  /*0140*/  @!P2 LDC.64 R8, c[0x0][0x380] ;  /* 0x0000e000ff08ab82 */ /* 0x000eb00000000a00 */
[----:B------:R-:W4:Y:S01]  /*0150*/  @!P3 LDC.64 R4, c[0x0][0x380] ;  /* 0x0000e000ff04bb82 */ /* 0x000f220000000a00 */
[----:B0-----:R-:W-:-:S05]  /*0160*/  @!P0 IMAD.WIDE.U32 R2, R12, 0x4, R2 ;  /* 0x000000040c028825 */ /* 0x001fca00078e0002 */
[----:B---3--:R-:W3:Y:S01]  /*0170*/  @!P0 LDG.E R20, desc[UR6][R2.64] ;  /* 0x0000000602148981 */ /* 0x008ee2000c1e1900 */
[----:B-1----:R-:W-:-:S05]  /*0180*/  @!P1 IMAD.WIDE.U32 R6, R10, 0x4, R6 ;  /* 0x000000040a069825 */ /* 0x002fca00078e0006 */
[----:B------:R-:W5:Y:S01]  /*0190*/  @!P1 LDG.E R14, desc[UR6][R6.64] ;  /* 0x00000006060e9981 */ /* 0x000f62000c1e1900 */
[----:B--2---:R-:W-:-:S05]  /*01a0*/  @!P2 IMAD.WIDE.U32 R8, R13, 0x4, R8 ;  /* 0x000000040d08a825 */ /* 0x004fca00078e0008 */
[----:B------:R-:W2:Y:S01]  /*01b0*/  @!P2 LDG.E R16, desc[UR6][R8.64] ;  /* 0x000000060810a981 */ /* 0x000ea2000c1e1900 */
[----:B----4-:R-:W-:-:S05]  /*01c0*/  @!P3 IMAD.WIDE.U32 R4, R11, 0x4, R4 ;  /* 0x000000040b04b825 */ /* 0x010fca00078e0004 */
[----:B------:R-:W4:Y:S01]  /*01d0*/  @!P3 LDG.E R18, desc[UR6][R4.64] ;  /* 0x000000060412b981 */ /* 0x000f22000c1e1900 */
[----:B------:R-:W0:Y:S01]  /*01e0*/  S2UR UR5, SR_CgaCtaId ;  /* 0x00000000000579c3 */ /* 0x000e220000008800 */
[----:B------:R-:W-:Y:S02]  /*01f0*/  UMOV UR4, 0x400 ;  /* 0x0000040000047882 */ /* 0x000fe40000000000 */
[----:B0-----:R-:W-:-:S06]  /*0200*/  ULEA UR4, UR5, UR4, 0x18 ;  /* 0x0000000405047291 */ /* 0x001fcc000f8ec0ff */
[----:B------:R-:W-:-:S04]  /*0210*/  LEA R24, R15, UR4, 0x2 ;  /* 0x000000040f187c11 */ /* 0x000fc8000f8e10ff */
[----:B------:R-:W-:-:S04]  /*0220*/  LEA R23, R17, R24, 0x2 ;  /* 0x0000001811177211 */ /* 0x000fc800078e10ff */
[----:B------:R-:W-:-:S05]  /*0230*/  LEA R22, R17, R23, 0x2 ;  /* 0x0000001711167211 */ /* 0x000fca00078e10ff */
[----:B------:R-:W-:Y:S02]  /*0240*/  IMAD R21, R17, 0x4, R22 ;  /* 0x0000000411157824 */ /* 0x000fe400078e0216 */
[----:B------:R-:W-:Y:S01]  /*0250*/  IMAD R19, R15, 0xc, R24 ;  /* 0x0000000c0f137824 */ /* 0x000fe200078e0218 */
[----:B------:R-:W-:Y:S02]  /*0260*/  ISETP.GE.U32.AND P1, PT, R17, 0x2, PT ;  /* 0x000000021100780c */ /* 0x000fe40003f26070 */
[----:B------:R-:W-:Y:S01]  /*0270*/  ISETP.NE.AND P0, PT, R15, RZ, PT ;  /* 0x000000ff0f00720c */ /* 0x000fe20003f05270 */
[----:B---3--:R-:W-:Y:S04]  /*0280*/  STS [R24], R20 ;  /* 0x0000001418007388 */ /* 0x008fe80000000800 */
[----:B-----5:R-:W-:Y:S04]  /*0290*/  STS [R23], R14 ;  /* 0x0000000e17007388 */ /* 0x020fe80000000800 */
[----:B--2---:R-:W-:Y:S04]  /*02a0*/  STS [R22], R16 ;  /* 0x0000001016007388 */ /* 0x004fe80000000800 */
[----:B----4-:R-:W-:Y:S01]  /*02b0*/  STS [R21], R18 ;  /* 0x0000001215007388 */ /* 0x010fe20000000800 */
[----:B------:R-:W-:Y:S06]  /*02c0*/  BAR.SYNC.DEFER_BLOCKING 0x0 ;  /* 0x0000000000007b1d */ /* 0x000fec0000010000 */
[----:B------:R-:W-:Y:S04]  /*02d0*/  LDS R2, [R19] ;  /* 0x0000000013027984 */ /* 0x000fe80000000800 */
[----:B------:R-:W0:Y:S04]  /*02e0*/  LDS R3, [R19+0x4] ;  /* 0x0000040013037984 */ /* 0x000e280000000800 */
[----:B------:R-:W1:Y:S04]  /*02f0*/  LDS R5, [R19+0x8] ;  /* 0x0000080013057984 */ /* 0x000e680000000800 */
[----:B------:R-:W2:Y:S01]  /*0300*/  LDS R7, [R19+0xc] ;  /* 0x00000c0013077984 */ /* 0x000ea20000000800 */
[----:B0-----:R-:W-:-:S04]  /*0310*/  FADD R2, R2, R3 ;  /* 0x0000000302027221 */ /* 0x001fc80000000000 */
[----:B-1----:R-:W-:-:S04]  /*0320*/  FADD R4, R2, R5 ;  /* 0x0000000502047221 */ /* 0x002fc80000000000 */
[----:B--2---:R-:W-:Y:S01]  /*0330*/  FADD R6, R4, R7 ;  /* 0x0000000704067221 */ /* 0x004fe20000000000 */
[----:B------:R0:W-:Y:S04]  /*0340*/  STS [R19+0x4], R2 ;  /* 0x0000040213007388 */ /* 0x0001e80000000800 */
[----:B------:R0:W-:Y:S04]  /*0350*/  STS [R19+0x8], R4 ;  /* 0x0000080413007388 */ /* 0x0001e80000000800 */
[----:B------:R0:W-:Y:S01]  /*0360*/  STS [R19+0xc], R6 ;  /* 0x00000c0613007388 */ /* 0x0001e20000000800 */
[----:B------:R-:W-:Y:S06]  /*0370*/  BAR.SYNC.DEFER_BLOCKING 0x0 ;  /* 0x0000000000007b1d */ /* 0x000fec0000010000 */
[----:B------:R-:W-:Y:S05]  /*0380*/  @!P1 BRA `(.L_x_10) ;  /* 0x0000000000349947 */ /* 0x000fea0003800000 */
[----:B------:R-:W-:-:S05]  /*0390*/  UMOV UR5, 0x1 ;  /* 0x0000000100057882 */ /* 0x000fca0000000000 */
.L_x_11:
[----:B------:R-:W-:-:S13]  /*03a0*/  ISETP.GE.U32.AND P1, PT, R15, UR5, PT ;  /* 0x000000050f007c0c */ /* 0x000fda000bf26070 */
[----:B0-----:R-:W-:Y:S01]  /*03b0*/  @P1 IADD3 R2, PT, PT, R15, -UR5, RZ ;  /* 0x800000050f021c10 */ /* 0x001fe2000fffe0ff */
[----:B------:R-:W-:-:S03]  /*03c0*/  USHF.L.U32 UR5, UR5, 0x1, URZ ;  /* 0x0000000105057899 */ /* 0x000fc600080006ff */
[----:B------:R-:W-:Y:S02]  /*03d0*/  @P1 LEA R3, R2, UR4, 0x4 ;  /* 0x0000000402031c11 */ /* 0x000fe4000f8e20ff */
[----:B------:R-:W-:Y:S04]  /*03e0*/  @P1 LDS R2, [R19+0xc] ;  /* 0x00000c0013021984 */ /* 0x000fe80000000800 */
[----:B------:R-:W0:Y:S02]  /*03f0*/  @P1 LDS R3, [R3+0xc] ;  /* 0x00000c0003031984 */ /* 0x000e240000000800 */
[----:B0-----:R-:W-:Y:S01]  /*0400*/  @P1 FADD R4, R2, R3 ;  /* 0x0000000302041221 */ /* 0x001fe20000000000 */
[----:B------:R-:W-:Y:S06]  /*0410*/  BAR.SYNC.DEFER_BLOCKING 0x0 ;  /* 0x0000000000007b1d */ /* 0x000fec0000010000 */
[----:B------:R1:W-:Y:S02]  /*0420*/  @P1 STS [R19+0xc], R4 ;  /* 0x00000c0413001388 */ /* 0x0003e40000000800 */
[----:B------:R-:W-:Y:S01]  /*0430*/  BAR.SYNC.DEFER_BLOCKING 0x0 ;  /* 0x0000000000007b1d */ /* 0x000fe20000010000 */
[----:B------:R-:W-:-:S13]  /*0440*/  ISETP.LE.U32.AND P1, PT, R17, UR5, PT ;  /* 0x0000000511007c0c */ /* 0x000fda000bf23070 */
[----:B-1----:R-:W-:Y:S05]  /*0450*/  @!P1 BRA `(.L_x_11) ;  /* 0xfffffffc00d09947 */ /* 0x002fea000383ffff */
.L_x_10:
[----:B0-----:R-:W-:Y:S01]  /*0460*/  @P0 LDS R2, [R19+-0x4] ;  /* 0xfffffc0013020984 */ /* 0x001fe20000000800 */
[----:B------:R-:W0:Y:S01]  /*0470*/  LDCU UR4, c[0x0][0x398] ;  /* 0x00007300ff0477ac */ /* 0x000e220008000800 */
[----:B------:R-:W-:Y:S02]  /*0480*/  IADD3 R18, PT, PT, R17, -0x1, RZ ;  /* 0xffffffff11127810 */ /* 0x000fe40007ffe0ff */
[----:B------:R-:W1:Y:S01]  /*0490*/  @P0 LDS R3, [R19] ;  /* 0x0000000013030984 */ /* 0x000e620000000800 */
[----:B0-----:R-:W-:Y:S02]  /*04a0*/  ISETP.GE.U32.AND P4, PT, R12, UR4, PT ;  /* 0x000000040c007c0c */ /* 0x001fe4000bf86070 */
[----:B------:R-:W-:Y:S02]  /*04b0*/  ISETP.GE.U32.AND P3, PT, R10, UR4, PT ;  /* 0x000000040a007c0c */ /* 0x000fe4000bf66070 */
[----:B------:R-:W-:Y:S02]  /*04c0*/  ISETP.GE.U32.AND P2, PT, R13, UR4, PT ;  /* 0x000000040d007c0c */ /* 0x000fe4000bf46070 */
[----:B------:R-:W-:-:S07]  /*04d0*/  ISETP.GE.U32.AND P1, PT, R11, UR4, PT ;  /* 0x000000040b007c0c */ /* 0x000fce000bf26070 */
[----:B------:R-:W0:Y:S01]  /*04e0*/  @!P4 LDC.64 R8, c[0x0][0x388] ;  /* 0x0000e200ff08cb82 */ /* 0x000e220000000a00 */
[----:B-1----:R-:W-:-:S05]  /*04f0*/  @P0 FADD R2, R2, R3 ;  /* 0x0000000302020221 */ /* 0x002fca0000000000 */
[----:B------:R-:W-:Y:S02]  /*0500*/  @P0 STS [R19], R2 ;  /* 0x0000000213000388 */ /* 0x000fe40000000800 */
[----:B------:R-:W-:Y:S01]  /*0510*/  BAR.SYNC.DEFER_BLOCKING 0x0 ;  /* 0x0000000000007b1d */ /* 0x000fe20000010000 */
[----:B0-----:R-:W-:-:S05]  /*0520*/  @!P4 IMAD.WIDE.U32 R8, R12, 0x4, R8 ;  /* 0x000000040c08c825 */ /* 0x001fca00078e0008 */
[----:B------:R-:W-:Y:S04]  /*0530*/  @P0 LDS R3, [R19+-0x4] ;  /* 0xfffffc0013030984 */ /* 0x000fe80000000800 */
[----:B------:R-:W0:Y:S02]  /*0540*/  @P0 LDS R4, [R19+0x4] ;  /* 0x0000040013040984 */ /* 0x000e240000000800 */
[----:B0-----:R-:W-:-:S05]  /*0550*/  @P0 FADD R4, R3, R4 ;  /* 0x0000000403040221 */ /* 0x001fca0000000000 */
[----:B------:R0:W-:Y:S01]  /*0560*/  @P0 STS [R19+0x4], R4 ;  /* 0x0000040413000388 */ /* 0x0001e20000000800 */
[----:B------:R-:W-:Y:S08]  /*0570*/  BAR.SYNC.DEFER_BLOCKING 0x0 ;  /* 0x0000000000007b1d */ /* 0x000ff00000010000 */
[----:B0-----:R-:W0:Y:S01]  /*0580*/  @!P2 LDC.64 R4, c[0x0][0x388] ;  /* 0x0000e200ff04ab82 */ /* 0x001e220000000a00 */
[----:B------:R-:W-:Y:S04]  /*0590*/  @P0 LDS R3, [R19+-0x4] ;  /* 0xfffffc0013030984 */ /* 0x000fe80000000800 */
[----:B------:R-:W1:Y:S01]  /*05a0*/  @P0 LDS R6, [R19+0x8] ;  /* 0x0000080013060984 */ /* 0x000e620000000800 */
[----:B0-----:R-:W-:-:S04]  /*05b0*/  @!P2 IMAD.WIDE.U32 R4, R13, 0x4, R4 ;  /* 0x000000040d04a825 */ /* 0x001fc800078e0004 */
[----:B-1----:R-:W-:Y:S02]  /*05c0*/  @P0 FADD R16, R3, R6 ;  /* 0x0000000603100221 */ /* 0x002fe40000000000 */
[----:B------:R-:W0:Y:S03]  /*05d0*/  @!P3 LDC.64 R2, c[0x0][0x388] ;  /* 0x0000e200ff02bb82 */ /* 0x000e260000000a00 */
[----:B------:R-:W-:Y:S05]  /*05e0*/  @P0 STS [R19+0x8], R16 ;  /* 0x0000081013000388 */ /* 0x000fea0000000800 */
[----:B------:R-:W-:Y:S01]  /*05f0*/  BAR.SYNC.DEFER_BLOCKING 0x0 ;  /* 0x0000000000007b1d */ /* 0x000fe20000010000 */
[----:B------:R-:W-:-:S07]  /*0600*/  ISETP.NE.AND P0, PT, R15, R18, PT ;  /* 0x000000120f00720c */ /* 0x000fce0003f05270 */
[----:B------:R-:W1:Y:S01]  /*0610*/  @!P1 LDC.64 R6, c[0x0][0x388] ;  /* 0x0000e200ff069b82 */ /* 0x000e620000000a00 */
[----:B0-----:R-:W-:Y:S01]  /*0620*/  @!P3 IMAD.WIDE.U32 R2, R10, 0x4, R2 ;  /* 0x000000040a02b825 */ /* 0x001fe200078e0002 */
[----:B------:R-:W0:Y:S04]  /*0630*/  @!P4 LDS R14, [R24] ;  /* 0x00000000180ec984 */ /* 0x000e280000000800 */
[----:B------:R-:W2:Y:S01]  /*0640*/  @!P3 LDS R23, [R23] ;  /* 0x000000001717b984 */ /* 0x000ea20000000800 */
[----:B-1----:R-:W-:-:S03]  /*0650*/  @!P1 IMAD.WIDE.U32 R6, R11, 0x4, R6 ;  /* 0x000000040b069825 */ /* 0x002fc600078e0006 */
[----:B------:R-:W1:Y:S04]  /*0660*/  @!P2 LDS R22, [R22] ;  /* 0x000000001616a984 */ /* 0x000e680000000800 */
[----:B------:R-:W3:Y:S04]  /*0670*/  @!P1 LDS R21, [R21] ;  /* 0x0000000015159984 */ /* 0x000ee80000000800 */
[----:B0-----:R0:W-:Y:S04]  /*0680*/  @!P4 STG.E desc[UR6][R8.64], R14 ;  /* 0x0000000e0800c986 */ /* 0x0011e8000c101906 */
[----:B--2---:R0:W-:Y:S04]  /*0690*/  @!P3 STG.E desc[UR6][R2.64], R23 ;  /* 0x000000170200b986 */ /* 0x0041e8000c101906 */
[----:B-1----:R0:W-:Y:S04]  /*06a0*/  @!P2 STG.E desc[UR6][R4.64], R22 ;  /* 0x000000160400a986 */ /* 0x0021e8000c101906 */
[----:B---3--:R0:W-:Y:S01]  /*06b0*/  @!P1 STG.E desc[UR6][R6.64], R21 ;  /* 0x0000001506009986 */ /* 0x0081e2000c101906 */
[----:B------:R-:W-:Y:S05]  /*06c0*/  @P0 EXIT ;  /* 0x000000000000094d */ /* 0x000fea0003800000 */
[----:B------:R-:W1:Y:S01]  /*06d0*/  LDS R19, [R19+0xc] ;  /* 0x00000c0013137984 */ /* 0x000e620000000800 */
[----:B0-----:R-:W0:Y:S02]  /*06e0*/  LDC.64 R2, c[0x0][0x390] ;  /* 0x0000e400ff027b82 */ /* 0x001e240000000a00 */
[----:B0-----:R-:W-:-:S05]  /*06f0*/  IMAD.WIDE.U32 R2, R0, 0x4, R2 ;  /* 0x0000000400027825 */ /* 0x001fca00078e0002 */
[----:B-1----:R-:W-:Y:S01]  /*0700*/  STG.E desc[UR6][R2.64], R19 ;  /* 0x0000001302007986 */ /* 0x002fe2000c101906 */
[----:B------:R-:W-:Y:S05]  /*0710*/  EXIT ;  /* 0x000000000000794d */ /* 0x000fea0003800000 */
.L_x_12:
        /* <DEDUP_REMOVED lines=14> */
.L_x_15:


//--------------------- .nv.shared.reserved.0     --------------------------
	.section	.nv.shared.reserved.0,"aw",@nobits
	.weak		__nv_reservedSMEM_offset_0_alias
	.size		__nv_reservedSMEM_offset_0_alias, 0, 64
	.other		__nv_reservedSMEM_offset_0_alias,@"STO_CUDA_RESERVED_SHARED STV_DEFAULT"
__nv_reservedSMEM_offset_0_alias:
	.zero		0
	.zero		64


//--------------------- .nv.shared._Z16KoggeStoneKernelPfj --------------------------
	.section	.nv.shared._Z16KoggeStoneKernelPfj,"aw",@nobits
	.sectionflags	@""
	.align	4
.nv.shared._Z16KoggeStoneKernelPfj:
	.zero		1536


//--------------------- .nv.shared._Z20ThreePhaseScanKernelPfS_S_j --------------------------
	.section	.nv.shared._Z20ThreePhaseScanKernelPfS_S_j,"aw",@nobits
	.sectionflags	@""
	.align	4
.nv.shared._Z20ThreePhaseScanKernelPfS_S_j:
	.zero		1152


//--------------------- .nv.constant0._Z23UpdateOutputArrayKernelPfS_j --------------------------
	.section	.nv.constant0._Z23UpdateOutputArrayKernelPfS_j,"a",@progbits
	.sectionflags	@""
	.align	4
.nv.constant0._Z23UpdateOutputArrayKernelPfS_j:
	.zero		916


//--------------------- .nv.constant0._Z16KoggeStoneKernelPfj --------------------------
	.section	.nv.constant0._Z16KoggeStoneKernelPfj,"a",@progbits
	.sectionflags	@""
	.align	4
.nv.constant0._Z16KoggeStoneKernelPfj:
	.zero		908


//--------------------- .nv.constant0._Z20ThreePhaseScanKernelPfS_S_j --------------------------
	.section	.nv.constant0._Z20ThreePhaseScanKernelPfS_S_j,"a",@progbits
	.sectionflags	@""
	.align	4
.nv.constant0._Z20ThreePhaseScanKernelPfS_S_j:
	.zero		924


//--------------------- SYMBOLS --------------------------

	.type		.nv.reservedSmem.offset0,@object
	.size		.nv.reservedSmem.offset0,0x4
	.type		.nv.reservedSmem.cap,@object
	.size		.nv.reservedSmem.cap,0x4
